	.headerflags	@"EF_CUDA_TEXMODE_UNIFIED EF_CUDA_64BIT_ADDRESS EF_CUDA_ACCELERATORS EF_CUDA_SM90 EF_CUDA_VIRTUAL_SM(EF_CUDA_SM90)"
	.elftype	@"ET_EXEC"


//--------------------- .nv.info                  --------------------------
	.section	.nv.info,"",@"SHT_CUDA_INFO"
	.align	4


	//----- nvinfo : EIATTR_REGCOUNT
	.align		4
        /*0000*/ 	.byte	0x04, 0x2f
        /*0002*/ 	.short	(.L_2 - .L_1)
	.align		4
.L_1:
        /*0004*/ 	.word	index@(triton_poi_fused_add_reflection_pad2d_7)
        /*0008*/ 	.word	0x0000002c


	//----- nvinfo : EIATTR_MIN_STACK_SIZE
	.align		4
.L_2:
        /*000c*/ 	.byte	0x04, 0x12
        /*000e*/ 	.short	(.L_4 - .L_3)
	.align		4
.L_3:
        /*0010*/ 	.word	index@(triton_poi_fused_add_reflection_pad2d_7)
        /*0014*/ 	.word	0x00000000


	//----- nvinfo : EIATTR_FRAME_SIZE
	.align		4
.L_4:
        /*0018*/ 	.byte	0x04, 0x11
        /*001a*/ 	.short	(.L_6 - .L_5)
	.align		4
.L_5:
        /*001c*/ 	.word	index@(triton_poi_fused_add_reflection_pad2d_7)
        /*0020*/ 	.word	0x00000000


	//----- nvinfo : EIATTR_MIN_STACK_SIZE
	.align		4
.L_6:
        /*0024*/ 	.byte	0x04, 0x12
        /*0026*/ 	.short	(.L_8 - .L_7)
	.align		4
.L_7:
        /*0028*/ 	.word	index@(triton_poi_fused_add_reflection_pad2d_7)
        /*002c*/ 	.word	0x00000000
.L_8:


//--------------------- .nv.info.triton_poi_fused_add_reflection_pad2d_7 --------------------------
	.section	.nv.info.triton_poi_fused_add_reflection_pad2d_7,"",@"SHT_CUDA_INFO"
	.sectionflags	@""
	.align	4


	//----- nvinfo : EIATTR_CUDA_API_VERSION
	.align		4
        /*0000*/ 	.byte	0x04, 0x37
        /*0002*/ 	.short	(.L_10 - .L_9)
.L_9:
        /*0004*/ 	.word	0x0000007c


	//----- nvinfo : EIATTR_KPARAM_INFO
	.align		4
.L_10:
        /*0008*/ 	.byte	0x04, 0x17
        /*000a*/ 	.short	(.L_12 - .L_11)
.L_11:
        /*000c*/ 	.word	0x00000000
        /*0010*/ 	.short	0x0005
        /*0012*/ 	.short	0x0028
        /*0014*/ 	.byte	0x00, 0xf0, 0x11, 0x00


	//----- nvinfo : EIATTR_KPARAM_INFO
	.align		4
.L_12:
        /*0018*/ 	.byte	0x04, 0x17
        /*001a*/ 	.short	(.L_14 - .L_13)
.L_13:
        /*001c*/ 	.word	0x00000000
        /*0020*/ 	.short	0x0004
        /*0022*/ 	.short	0x0020
        /*0024*/ 	.byte	0x00, 0xf4, 0x21, 0x00


	//----- nvinfo : EIATTR_KPARAM_INFO
	.align		4
.L_14:
        /*0028*/ 	.byte	0x04, 0x17
        /*002a*/ 	.short	(.L_16 - .L_15)
.L_15:
        /*002c*/ 	.word	0x00000000
        /*0030*/ 	.short	0x0003
        /*0032*/ 	.short	0x0018
        /*0034*/ 	.byte	0x00, 0xf4, 0x21, 0x00


	//----- nvinfo : EIATTR_KPARAM_INFO
	.align		4
.L_16:
        /*0038*/ 	.byte	0x04, 0x17
        /*003a*/ 	.short	(.L_18 - .L_17)
.L_17:
        /*003c*/ 	.word	0x00000000
        /*0040*/ 	.short	0x0002
        /*0042*/ 	.short	0x0010
        /*0044*/ 	.byte	0x00, 0xf4, 0x21, 0x00


	//----- nvinfo : EIATTR_KPARAM_INFO
	.align		4
.L_18:
        /*0048*/ 	.byte	0x04, 0x17
        /*004a*/ 	.short	(.L_20 - .L_19)
.L_19:
        /*004c*/ 	.word	0x00000000
        /*0050*/ 	.short	0x0001
        /*0052*/ 	.short	0x0008
        /*0054*/ 	.byte	0x00, 0xf4, 0x21, 0x00


	//----- nvinfo : EIATTR_KPARAM_INFO
	.align		4
.L_20:
        /*0058*/ 	.byte	0x04, 0x17
        /*005a*/ 	.short	(.L_22 - .L_21)
.L_21:
        /*005c*/ 	.word	0x00000000
        /*0060*/ 	.short	0x0000
        /*0062*/ 	.short	0x0000
        /*0064*/ 	.byte	0x00, 0xf4, 0x21, 0x00


	//----- nvinfo : EIATTR_SPARSE_MMA_MASK
	.align		4
.L_22:
        /*0068*/ 	.byte	0x03, 0x50
        /*006a*/ 	.short	0x0000


	//----- nvinfo : EIATTR_MAXREG_COUNT
	.align		4
        /*006c*/ 	.byte	0x03, 0x1b
        /*006e*/ 	.short	0x00ff


	//----- nvinfo : EIATTR_EXIT_INSTR_OFFSETS
	.align		4
        /*0070*/ 	.byte	0x04, 0x1c
        /*0072*/ 	.short	(.L_24 - .L_23)


	//   ....[0]....
.L_23:
        /*0074*/ 	.word	0x000010d0


	//   ....[1]....
        /*0078*/ 	.word	0x000010f0


	//----- nvinfo : EIATTR_REQNTID
	.align		4
.L_24:
        /*007c*/ 	.byte	0x04, 0x10
        /*007e*/ 	.short	(.L_26 - .L_25)
.L_25:
        /*0080*/ 	.word	0x00000080
        /*0084*/ 	.word	0x00000001
        /*0088*/ 	.word	0x00000001


	//----- nvinfo : EIATTR_CBANK_PARAM_SIZE
	.align		4
.L_26:
        /*008c*/ 	.byte	0x03, 0x19
        /*008e*/ 	.short	0x002c


	//----- nvinfo : EIATTR_PARAM_CBANK
	.align		4
        /*0090*/ 	.byte	0x04, 0x0a
        /*0092*/ 	.short	(.L_28 - .L_27)
	.align		4
.L_27:
        /*0094*/ 	.word	index@(.nv.constant0.triton_poi_fused_add_reflection_pad2d_7)
        /*0098*/ 	.short	0x0210
        /*009a*/ 	.short	0x002c


	//----- nvinfo : EIATTR_SW_WAR
	.align		4
.L_28:
        /*009c*/ 	.byte	0x04, 0x36
        /*009e*/ 	.short	(.L_30 - .L_29)
.L_29:
        /*00a0*/ 	.word	0x00000008
.L_30:


//--------------------- .nv.callgraph             --------------------------
	.section	.nv.callgraph,"",@"SHT_CUDA_CALLGRAPH"
	.align	4
	.sectionentsize	8
	.align		4
        /*0000*/ 	.word	0x00000000
	.align		4
        /*0004*/ 	.word	0xffffffff
	.align		4
        /*0008*/ 	.word	0x00000000
	.align		4
        /*000c*/ 	.word	0xfffffffe
	.align		4
        /*0010*/ 	.word	0x00000000
	.align		4
        /*0014*/ 	.word	0xfffffffd
	.align		4
        /*0018*/ 	.word	0x00000000
	.align		4
        /*001c*/ 	.word	0xfffffffc


//--------------------- .nv.constant4             --------------------------
	.section	.nv.constant4,"a",@progbits
	.align	8
	.align		8
.nv.constant4:
        /*0000*/ 	.dword	_$_str


//--------------------- .text.triton_poi_fused_add_reflection_pad2d_7 --------------------------
	.section	.text.triton_poi_fused_add_reflection_pad2d_7,"ax",@progbits
	.align	128
        .global         triton_poi_fused_add_reflection_pad2d_7
        .type           triton_poi_fused_add_reflection_pad2d_7,@function
        .size           triton_poi_fused_add_reflection_pad2d_7,(.L_x_1 - triton_poi_fused_add_reflection_pad2d_7)
        .other          triton_poi_fused_add_reflection_pad2d_7,@"STO_CUDA_ENTRY STV_DEFAULT"
triton_poi_fused_add_reflection_pad2d_7:
.text.triton_poi_fused_add_reflection_pad2d_7:
[----:B------:R-:W0:Y:S01]  /*0000*/  LDC R1, c[0x0][0x28] ;  /* 0x00000a00ff017b82 */ /* 0x000e220000000800 */
[----:B------:R-:W1:Y:S07]  /*0010*/  S2R R0, SR_TID.X ;  /* 0x0000000000007919 */ /* 0x000e6e0000002100 */
[----:B------:R-:W2:Y:S01]  /*0020*/  LDC.64 R18, c[0x0][0x218] ;  /* 0x00008600ff127b82 */ /* 0x000ea20000000a00 */
[----:B------:R-:W-:Y:S01]  /*0030*/  ULDC.64 UR4, c[0x0][0x208] ;  /* 0x0000820000047ab9 */ /* 0x000fe20000000a00 */
[----:B------:R-:W-:Y:S01]  /*0040*/  CS2R R36, SRZ ;  /* 0x0000000000247805 */ /* 0x000fe2000001ff00 */
[----:B------:R-:W3:Y:S01]  /*0050*/  S2R R3, SR_CTAID.X ;  /* 0x0000000000037919 */ /* 0x000ee20000002500 */
[----:B------:R-:W-:-:S04]  /*0060*/  CS2R R34, SRZ ;  /* 0x0000000000227805 */ /* 0x000fc8000001ff00 */
[----:B------:R-:W4:Y:S01]  /*0070*/  LDC.64 R40, c[0x0][0x220] ;  /* 0x00008800ff287b82 */ /* 0x000f220000000a00 */
[----:B-1----:R-:W-:-:S04]  /*0080*/  SHF.L.U32 R0, R0, 0x2, RZ ;  /* 0x0000000200007819 */ /* 0x002fc800000006ff */
[----:B------:R-:W-:-:S05]  /*0090*/  LOP3.LUT R0, R0, 0x1fc, RZ, 0xc0, !PT ;  /* 0x000001fc00007812 */ /* 0x000fca00078ec0ff */
[----:B---3--:R-:W-:-:S04]  /*00a0*/  IMAD R24, R3, 0x400, R0 ;  /* 0x0000040003187824 */ /* 0x008fc800078e0200 */
[----:B------:R-:W-:Y:S01]  /*00b0*/  VIADD R0, R24, 0x201 ;  /* 0x0000020118007836 */ /* 0x000fe20000000000 */
[----:B------:R-:W-:-:S04]  /*00c0*/  IADD3 R2, R24, 0x200, RZ ;  /* 0x0000020018027810 */ /* 0x000fc80007ffe0ff */
[C---:B------:R-:W-:Y:S01]  /*00d0*/  ISETP.GE.AND P1, PT, R2.reuse, 0x110400, PT ;  /* 0x001104000200780c */ /* 0x040fe20003f26270 */
[----:B------:R-:W-:-:S04]  /*00e0*/  IMAD.HI R3, R2, 0x3e0f83e1, RZ ;  /* 0x3e0f83e102037827 */ /* 0x000fc800078e02ff */
[----:B------:R-:W-:Y:S01]  /*00f0*/  IMAD.HI R16, R2, 0x3c2e1347, RZ ;  /* 0x3c2e134702107827 */ /* 0x000fe200078e02ff */
[----:B------:R-:W-:-:S04]  /*0100*/  SHF.R.U32.HI R4, RZ, 0x1f, R3 ;  /* 0x0000001fff047819 */ /* 0x000fc80000011603 */
[----:B------:R-:W-:Y:S01]  /*0110*/  LEA.HI.SX32 R4, R3, R4, 0x1c ;  /* 0x0000000403047211 */ /* 0x000fe200078fe2ff */
[----:B------:R-:W-:-:S04]  /*0120*/  IMAD.HI R3, R0, 0x3e0f83e1, RZ ;  /* 0x3e0f83e100037827 */ /* 0x000fc800078e02ff */
[----:B------:R-:W-:Y:S01]  /*0130*/  IMAD.HI R5, R4, 0x3e0f83e1, RZ ;  /* 0x3e0f83e104057827 */ /* 0x000fe200078e02ff */
[----:B------:R-:W-:-:S04]  /*0140*/  SHF.R.U32.HI R6, RZ, 0x1f, R3 ;  /* 0x0000001fff067819 */ /* 0x000fc80000011603 */
[----:B------:R-:W-:Y:S02]  /*0150*/  SHF.R.U32.HI R8, RZ, 0x1f, R5 ;  /* 0x0000001fff087819 */ /* 0x000fe40000011605 */
[----:B------:R-:W-:Y:S01]  /*0160*/  LEA.HI.SX32 R6, R3, R6, 0x1c ;  /* 0x0000000603067211 */ /* 0x000fe200078fe2ff */
[----:B------:R-:W-:Y:S01]  /*0170*/  IMAD R3, R4, 0x42, RZ ;  /* 0x0000004204037824 */ /* 0x000fe200078e02ff */
[----:B------:R-:W-:-:S03]  /*0180*/  LEA.HI.SX32 R8, R5, R8, 0x1c ;  /* 0x0000000805087211 */ /* 0x000fc600078fe2ff */
[----:B------:R-:W-:Y:S01]  /*0190*/  IMAD R6, R6, 0x42, RZ ;  /* 0x0000004206067824 */ /* 0x000fe200078e02ff */
[----:B------:R-:W-:Y:S01]  /*01a0*/  LOP3.LUT R3, RZ, R3, RZ, 0x33, !PT ;  /* 0x00000003ff037212 */ /* 0x000fe200078e33ff */
[----:B------:R-:W-:-:S03]  /*01b0*/  IMAD R8, R8, 0x42, RZ ;  /* 0x0000004208087824 */ /* 0x000fc600078e02ff */
[----:B------:R-:W-:Y:S01]  /*01c0*/  LOP3.LUT R5, RZ, R6, RZ, 0x33, !PT ;  /* 0x00000006ff057212 */ /* 0x000fe200078e33ff */
[----:B------:R-:W-:Y:S01]  /*01d0*/  HFMA2.MMA R6, -RZ, RZ, 0, 0 ;  /* 0x00000000ff067435 */ /* 0x000fe200000001ff */
[----:B------:R-:W-:Y:S02]  /*01e0*/  IADD3 R3, R2, R3, RZ ;  /* 0x0000000302037210 */ /* 0x000fe40007ffe0ff */
[----:B------:R-:W-:Y:S01]  /*01f0*/  LOP3.LUT R7, RZ, R8, RZ, 0x33, !PT ;  /* 0x00000008ff077212 */ /* 0x000fe200078e33ff */
[----:B------:R-:W-:Y:S01]  /*0200*/  IMAD.IADD R5, R0, 0x1, R5 ;  /* 0x0000000100057824 */ /* 0x000fe200078e0205 */
[----:B------:R-:W-:Y:S02]  /*0210*/  IABS R0, R3 ;  /* 0x0000000300007213 */ /* 0x000fe40000000000 */
[----:B------:R-:W-:Y:S02]  /*0220*/  IADD3 R7, R4, R7, RZ ;  /* 0x0000000704077210 */ /* 0x000fe40007ffe0ff */
[----:B------:R-:W-:Y:S01]  /*0230*/  IABS R4, R5 ;  /* 0x0000000500047213 */ /* 0x000fe20000000000 */
[----:B------:R-:W-:Y:S01]  /*0240*/  VIADD R0, R0, 0xffffffc1 ;  /* 0xffffffc100007836 */ /* 0x000fe20000000000 */
[----:B------:R-:W-:-:S02]  /*0250*/  SHF.R.U32.HI R3, RZ, 0x1f, R16 ;  /* 0x0000001fff037819 */ /* 0x000fc40000011610 */
[----:B------:R-:W-:Y:S02]  /*0260*/  IABS R5, R7 ;  /* 0x0000000700057213 */ /* 0x000fe40000000000 */
[----:B------:R-:W-:Y:S02]  /*0270*/  IADD3 R4, R4, -0x3f, RZ ;  /* 0xffffffc104047810 */ /* 0x000fe40007ffe0ff */
[----:B------:R-:W-:Y:S01]  /*0280*/  LEA.HI.SX32 R16, R16, R3, 0x16 ;  /* 0x0000000310107211 */ /* 0x000fe200078fb2ff */
[----:B------:R-:W-:Y:S01]  /*0290*/  VIADD R3, R5, 0xffffffc1 ;  /* 0xffffffc105037836 */ /* 0x000fe20000000000 */
[----:B------:R-:W-:Y:S01]  /*02a0*/  IABS R23, R0 ;  /* 0x0000000000177213 */ /* 0x000fe20000000000 */
[----:B------:R-:W-:Y:S01]  /*02b0*/  IMAD.HI R38, R24, 0x3c2e1347, RZ ;  /* 0x3c2e134718267827 */ /* 0x000fe200078e02ff */
[----:B------:R-:W-:Y:S02]  /*02c0*/  IABS R17, R4 ;  /* 0x0000000400117213 */ /* 0x000fe40000000000 */
[C---:B------:R-:W-:Y:S01]  /*02d0*/  LEA R0, R16.reuse, 0xfff, 0xc ;  /* 0x00000fff10007811 */ /* 0x040fe200078e60ff */
[----:B------:R-:W-:Y:S01]  /*02e0*/  IMAD.MOV.U32 R5, RZ, RZ, RZ ;  /* 0x000000ffff057224 */ /* 0x000fe200078e00ff */
[----:B------:R-:W-:Y:S01]  /*02f0*/  IABS R4, R3 ;  /* 0x0000000300047213 */ /* 0x000fe20000000000 */
[----:B----4-:R-:W-:Y:S01]  /*0300*/  IMAD.WIDE R30, R16, 0x4, R40 ;  /* 0x00000004101e7825 */ /* 0x010fe200078e0228 */
[----:B------:R-:W-:-:S03]  /*0310*/  IADD3 R23, R0, -R23, RZ ;  /* 0x8000001700177210 */ /* 0x000fc60007ffe0ff */
[----:B------:R-:W-:Y:S01]  /*0320*/  IMAD.IADD R17, R0, 0x1, -R17 ;  /* 0x0000000100117824 */ /* 0x000fe200078e0a11 */
[----:B------:R-:W-:Y:S01]  /*0330*/  IADD3 R2, R24, 0x1, RZ ;  /* 0x0000000118027810 */ /* 0x000fe20007ffe0ff */
[C---:B------:R-:W-:Y:S01]  /*0340*/  IMAD R23, R4.reuse, -0x40, R23 ;  /* 0xffffffc004177824 */ /* 0x040fe200078e0217 */
[----:B------:R-:W-:Y:S01]  /*0350*/  SHF.R.U32.HI R7, RZ, 0x1f, R38 ;  /* 0x0000001fff077819 */ /* 0x000fe20000011626 */
[----:B------:R-:W-:Y:S01]  /*0360*/  IMAD R17, R4, -0x40, R17 ;  /* 0xffffffc004117824 */ /* 0x000fe200078e0211 */
[----:B------:R-:W-:Y:S01]  /*0370*/  IADD3 R15, R24, 0x202, RZ ;  /* 0x00000202180f7810 */ /* 0x000fe20007ffe0ff */
[C---:B------:R-:W-:Y:S01]  /*0380*/  IMAD.HI R4, R24.reuse, 0x3e0f83e1, RZ ;  /* 0x3e0f83e118047827 */ /* 0x040fe200078e02ff */
[----:B------:R-:W-:Y:S01]  /*0390*/  ISETP.GE.AND P0, PT, R24, 0x110400, PT ;  /* 0x001104001800780c */ /* 0x000fe20003f06270 */
[----:B------:R-:W3:Y:S02]  /*03a0*/  @!P1 LDG.E.EL R37, desc[UR4][R30.64] ;  /* 0x000000041e259981 */ /* 0x000ee4000c2e1900 */
[----:B--2---:R-:W-:Y:S01]  /*03b0*/  IMAD.WIDE R8, R23, 0x4, R18 ;  /* 0x0000000417087825 */ /* 0x004fe200078e0212 */
[----:B------:R-:W-:Y:S01]  /*03c0*/  SHF.R.U32.HI R3, RZ, 0x1f, R4 ;  /* 0x0000001fff037819 */ /* 0x000fe20000011604 */
[----:B------:R-:W2:Y:S01]  /*03d0*/  @!P1 LDG.E.EL R34, desc[UR4][R30.64] ;  /* 0x000000041e229981 */ /* 0x000ea2000c2e1900 */
[----:B------:R-:W-:Y:S01]  /*03e0*/  LEA.HI.SX32 R38, R38, R7, 0x16 ;  /* 0x0000000726267211 */ /* 0x000fe200078fb2ff */
[----:B------:R-:W-:Y:S01]  /*03f0*/  IMAD.WIDE R10, R17, 0x4, R18 ;  /* 0x00000004110a7825 */ /* 0x000fe200078e0212 */
[----:B------:R-:W-:Y:S01]  /*0400*/  LEA.HI.SX32 R4, R4, R3, 0x1c ;  /* 0x0000000304047211 */ /* 0x000fe200078fe2ff */
[----:B------:R1:W3:Y:S01]  /*0410*/  @!P1 LDG.E.EL R6, desc[UR4][R8.64] ;  /* 0x0000000408069981 */ /* 0x0002e2000c2e1900 */
[----:B------:R-:W-:Y:S01]  /*0420*/  IADD3 R3, R24, 0x2, RZ ;  /* 0x0000000218037810 */ /* 0x000fe20007ffe0ff */
[----:B------:R-:W-:-:S02]  /*0430*/  VIADD R7, R24, 0x203 ;  /* 0x0000020318077836 */ /* 0x000fc40000000000 */
[----:B------:R4:W2:Y:S01]  /*0440*/  @!P1 LDG.E.EL R5, desc[UR4][R10.64] ;  /* 0x000000040a059981 */ /* 0x0008a2000c2e1900 */
[----:B-1----:R-:W-:Y:S02]  /*0450*/  VIADD R9, R24, 0x3 ;  /* 0x0000000318097836 */ /* 0x002fe40000000000 */
[----:B------:R-:W-:-:S04]  /*0460*/  IMAD.HI R8, R2, 0x3e0f83e1, RZ ;  /* 0x3e0f83e102087827 */ /* 0x000fc800078e02ff */
[----:B------:R-:W-:Y:S01]  /*0470*/  IMAD.HI R20, R9, 0x3e0f83e1, RZ ;  /* 0x3e0f83e109147827 */ /* 0x000fe200078e02ff */
[----:B----4-:R-:W-:-:S03]  /*0480*/  SHF.R.U32.HI R11, RZ, 0x1f, R8 ;  /* 0x0000001fff0b7819 */ /* 0x010fc60000011608 */
[----:B------:R-:W-:Y:S01]  /*0490*/  IMAD.HI R12, R3, 0x3e0f83e1, RZ ;  /* 0x3e0f83e1030c7827 */ /* 0x000fe200078e02ff */
[----:B------:R-:W-:-:S03]  /*04a0*/  SHF.R.U32.HI R21, RZ, 0x1f, R20 ;  /* 0x0000001fff157819 */ /* 0x000fc60000011614 */
[----:B------:R-:W-:Y:S01]  /*04b0*/  IMAD.HI R22, R7, 0x3e0f83e1, RZ ;  /* 0x3e0f83e107167827 */ /* 0x000fe200078e02ff */
[----:B------:R-:W-:Y:S02]  /*04c0*/  SHF.R.U32.HI R13, RZ, 0x1f, R12 ;  /* 0x0000001fff0d7819 */ /* 0x000fe4000001160c */
[----:B------:R-:W-:Y:S01]  /*04d0*/  LEA.HI.SX32 R11, R8, R11, 0x1c ;  /* 0x0000000b080b7211 */ /* 0x000fe200078fe2ff */
[----:B------:R-:W-:Y:S01]  /*04e0*/  IMAD.HI R14, R15, 0x3e0f83e1, RZ ;  /* 0x3e0f83e10f0e7827 */ /* 0x000fe200078e02ff */
[----:B------:R-:W-:Y:S02]  /*04f0*/  SHF.R.U32.HI R25, RZ, 0x1f, R22 ;  /* 0x0000001fff197819 */ /* 0x000fe40000011616 */
[----:B------:R-:W-:Y:S02]  /*0500*/  LEA.HI.SX32 R21, R20, R21, 0x1c ;  /* 0x0000001514157211 */ /* 0x000fe400078fe2ff */
[----:B------:R-:W-:Y:S01]  /*0510*/  LEA.HI.SX32 R8, R12, R13, 0x1c ;  /* 0x0000000d0c087211 */ /* 0x000fe200078fe2ff */
[----:B------:R-:W-:Y:S01]  /*0520*/  IMAD.HI R10, R4, 0x3e0f83e1, RZ ;  /* 0x3e0f83e1040a7827 */ /* 0x000fe200078e02ff */
[----:B------:R-:W-:-:S02]  /*0530*/  LEA.HI.SX32 R12, R22, R25, 0x1c ;  /* 0x00000019160c7211 */ /* 0x000fc400078fe2ff */
[----:B------:R-:W-:Y:S01]  /*0540*/  SHF.R.U32.HI R25, RZ, 0x1f, R14 ;  /* 0x0000001fff197819 */ /* 0x000fe2000001160e */
[----:B------:R-:W-:Y:S02]  /*0550*/  IMAD R13, R11, 0x42, RZ ;  /* 0x000000420b0d7824 */ /* 0x000fe400078e02ff */
[----:B------:R-:W-:Y:S01]  /*0560*/  IMAD R21, R21, 0x42, RZ ;  /* 0x0000004215157824 */ /* 0x000fe200078e02ff */
[----:B------:R-:W-:Y:S02]  /*0570*/  LEA.HI.SX32 R14, R14, R25, 0x1c ;  /* 0x000000190e0e7211 */ /* 0x000fe400078fe2ff */
[----:B------:R-:W-:Y:S02]  /*0580*/  SHF.R.U32.HI R27, RZ, 0x1f, R10 ;  /* 0x0000001fff1b7819 */ /* 0x000fe4000001160a */
[----:B------:R-:W-:Y:S01]  /*0590*/  LOP3.LUT R25, RZ, R13, RZ, 0x33, !PT ;  /* 0x0000000dff197212 */ /* 0x000fe200078e33ff */
[----:B------:R-:W-:Y:S01]  /*05a0*/  IMAD R20, R8, 0x42, RZ ;  /* 0x0000004208147824 */ /* 0x000fe200078e02ff */
[----:B------:R-:W-:Y:S01]  /*05b0*/  LOP3.LUT R22, RZ, R21, RZ, 0x33, !PT ;  /* 0x00000015ff167212 */ /* 0x000fe200078e33ff */
[----:B------:R-:W-:Y:S01]  /*05c0*/  IMAD R12, R12, 0x42, RZ ;  /* 0x000000420c0c7824 */ /* 0x000fe200078e02ff */
[----:B------:R-:W-:Y:S01]  /*05d0*/  LEA.HI.SX32 R11, R10, R27, 0x1c ;  /* 0x0000001b0a0b7211 */ /* 0x000fe200078fe2ff */
[----:B------:R-:W-:-:S04]  /*05e0*/  IMAD.HI R13, R8, 0x3e0f83e1, RZ ;  /* 0x3e0f83e1080d7827 */ /* 0x000fc800078e02ff */
[----:B------:R-:W-:Y:S01]  /*05f0*/  IMAD.IADD R10, R2, 0x1, R25 ;  /* 0x00000001020a7824 */ /* 0x000fe200078e0219 */
[----:B------:R-:W-:Y:S02]  /*0600*/  IADD3 R2, R9, R22, RZ ;  /* 0x0000001609027210 */ /* 0x000fe40007ffe0ff */
[----:B------:R-:W-:Y:S02]  /*0610*/  LOP3.LUT R22, RZ, R20, RZ, 0x33, !PT ;  /* 0x00000014ff167212 */ /* 0x000fe400078e33ff */
[----:B------:R-:W-:Y:S02]  /*0620*/  LOP3.LUT R12, RZ, R12, RZ, 0x33, !PT ;  /* 0x0000000cff0c7212 */ /* 0x000fe400078e33ff */
[----:B------:R-:W-:Y:S01]  /*0630*/  SHF.R.U32.HI R20, RZ, 0x1f, R13 ;  /* 0x0000001fff147819 */ /* 0x000fe2000001160d */
[----:B------:R-:W-:Y:S01]  /*0640*/  IMAD.HI R9, R14, 0x3e0f83e1, RZ ;  /* 0x3e0f83e10e097827 */ /* 0x000fe200078e02ff */
[----:B------:R-:W-:Y:S02]  /*0650*/  IADD3 R7, R7, R12, RZ ;  /* 0x0000000c07077210 */ /* 0x000fe40007ffe0ff */
[----:B------:R-:W-:Y:S01]  /*0660*/  LEA.HI.SX32 R20, R13, R20, 0x1c ;  /* 0x000000140d147211 */ /* 0x000fe200078fe2ff */
[----:B------:R-:W-:-:S02]  /*0670*/  IMAD R12, R4, 0x42, RZ ;  /* 0x00000042040c7824 */ /* 0x000fc400078e02ff */
[----:B------:R-:W-:Y:S02]  /*0680*/  IMAD R11, R11, 0x42, RZ ;  /* 0x000000420b0b7824 */ /* 0x000fe400078e02ff */
[----:B------:R-:W-:Y:S01]  /*0690*/  IMAD.IADD R3, R3, 0x1, R22 ;  /* 0x0000000103037824 */ /* 0x000fe200078e0216 */
[----:B------:R-:W-:Y:S01]  /*06a0*/  SHF.R.U32.HI R22, RZ, 0x1f, R9 ;  /* 0x0000001fff167819 */ /* 0x000fe20000011609 */
[----:B------:R-:W-:Y:S01]  /*06b0*/  IMAD R13, R14, 0x42, RZ ;  /* 0x000000420e0d7824 */ /* 0x000fe200078e02ff */
[----:B------:R-:W-:Y:S01]  /*06c0*/  LOP3.LUT R21, RZ, R12, RZ, 0x33, !PT ;  /* 0x0000000cff157212 */ /* 0x000fe200078e33ff */
[----:B------:R-:W-:Y:S01]  /*06d0*/  IMAD R20, R20, 0x42, RZ ;  /* 0x0000004214147824 */ /* 0x000fe200078e02ff */
[----:B------:R-:W-:Y:S02]  /*06e0*/  LOP3.LUT R11, RZ, R11, RZ, 0x33, !PT ;  /* 0x0000000bff0b7212 */ /* 0x000fe400078e33ff */
[----:B------:R-:W-:Y:S01]  /*06f0*/  LEA.HI.SX32 R9, R9, R22, 0x1c ;  /* 0x0000001609097211 */ /* 0x000fe200078fe2ff */
[----:B------:R-:W-:Y:S01]  /*0700*/  IMAD.IADD R21, R24, 0x1, R21 ;  /* 0x0000000118157824 */ /* 0x000fe200078e0215 */
[----:B------:R-:W-:-:S02]  /*0710*/  LOP3.LUT R12, RZ, R13, RZ, 0x33, !PT ;  /* 0x0000000dff0c7212 */ /* 0x000fc400078e33ff */
[----:B------:R-:W-:Y:S01]  /*0720*/  LOP3.LUT R13, RZ, R20, RZ, 0x33, !PT ;  /* 0x00000014ff0d7212 */ /* 0x000fe200078e33ff */
[----:B------:R-:W-:Y:S02]  /*0730*/  IMAD.IADD R11, R4, 0x1, R11 ;  /* 0x00000001040b7824 */ /* 0x000fe400078e020b */
[----:B------:R-:W-:Y:S01]  /*0740*/  IMAD R9, R9, 0x42, RZ ;  /* 0x0000004209097824 */ /* 0x000fe200078e02ff */
[----:B------:R-:W-:Y:S02]  /*0750*/  IADD3 R4, R8, R13, RZ ;  /* 0x0000000d08047210 */ /* 0x000fe40007ffe0ff */
[----:B------:R-:W-:Y:S02]  /*0760*/  IABS R8, R21 ;  /* 0x0000001500087213 */ /* 0x000fe40000000000 */
[----:B------:R-:W-:Y:S02]  /*0770*/  IABS R10, R10 ;  /* 0x0000000a000a7213 */ /* 0x000fe40000000000 */
[----:B------:R-:W-:Y:S01]  /*0780*/  LOP3.LUT R9, RZ, R9, RZ, 0x33, !PT ;  /* 0x00000009ff097212 */ /* 0x000fe200078e33ff */
[----:B------:R-:W-:Y:S01]  /*0790*/  VIADD R8, R8, 0xffffffc1 ;  /* 0xffffffc108087836 */ /* 0x000fe20000000000 */
[----:B------:R-:W-:-:S02]  /*07a0*/  IADD3 R15, R15, R12, RZ ;  /* 0x0000000c0f0f7210 */ /* 0x000fc40007ffe0ff */
[----:B------:R-:W1:Y:S01]  /*07b0*/  LDC.64 R12, c[0x0][0x210] ;  /* 0x00008400ff0c7b82 */ /* 0x000e620000000a00 */
[----:B------:R-:W-:Y:S02]  /*07c0*/  IABS R11, R11 ;  /* 0x0000000b000b7213 */ /* 0x000fe40000000000 */
[----:B------:R-:W-:Y:S01]  /*07d0*/  IADD3 R14, R14, R9, RZ ;  /* 0x000000090e0e7210 */ /* 0x000fe20007ffe0ff */
[----:B------:R-:W-:Y:S01]  /*07e0*/  VIADD R9, R10, 0xffffffc1 ;  /* 0xffffffc10a097836 */ /* 0x000fe20000000000 */
[----:B------:R-:W-:Y:S02]  /*07f0*/  IABS R10, R8 ;  /* 0x00000008000a7213 */ /* 0x000fe40000000000 */
[----:B------:R-:W-:Y:S02]  /*0800*/  IADD3 R8, R11, -0x3f, RZ ;  /* 0xffffffc10b087810 */ /* 0x000fe40007ffe0ff */
[----:B------:R-:W-:Y:S02]  /*0810*/  LEA R20, R38, 0xfff, 0xc ;  /* 0x00000fff26147811 */ /* 0x000fe400078e60ff */
[----:B------:R-:W-:Y:S01]  /*0820*/  IABS R11, R9 ;  /* 0x00000009000b7213 */ /* 0x000fe20000000000 */
[----:B------:R-:W-:Y:S01]  /*0830*/  IMAD.MOV.U32 R9, RZ, RZ, R10 ;  /* 0x000000ffff097224 */ /* 0x000fe200078e000a */
[----:B------:R-:W-:-:S03]  /*0840*/  IABS R10, R8 ;  /* 0x00000008000a7213 */ /* 0x000fc60000000000 */
[C---:B------:R-:W-:Y:S01]  /*0850*/  IMAD.IADD R22, R20.reuse, 0x1, -R9 ;  /* 0x0000000114167824 */ /* 0x040fe200078e0a09 */
[----:B------:R-:W-:Y:S02]  /*0860*/  MOV R9, R10 ;  /* 0x0000000a00097202 */ /* 0x000fe40000000f00 */
[----:B------:R-:W-:Y:S01]  /*0870*/  IABS R10, R2 ;  /* 0x00000002000a7213 */ /* 0x000fe20000000000 */
[----:B------:R-:W-:Y:S01]  /*0880*/  IMAD.IADD R2, R20, 0x1, -R11 ;  /* 0x0000000114027824 */ /* 0x000fe200078e0a0b */
[----:B------:R-:W-:Y:S01]  /*0890*/  IABS R21, R3 ;  /* 0x0000000300157213 */ /* 0x000fe20000000000 */
[C---:B------:R-:W-:Y:S01]  /*08a0*/  IMAD R22, R9.reuse, -0x40, R22 ;  /* 0xffffffc009167824 */ /* 0x040fe200078e0216 */
[----:B------:R-:W-:Y:S02]  /*08b0*/  MOV R3, R10 ;  /* 0x0000000a00037202 */ /* 0x000fe40000000f00 */
[----:B------:R-:W-:Y:S01]  /*08c0*/  IABS R25, R4 ;  /* 0x0000000400197213 */ /* 0x000fe20000000000 */
[----:B------:R-:W-:Y:S01]  /*08d0*/  IMAD R4, R9, -0x40, R2 ;  /* 0xffffffc009047824 */ /* 0x000fe200078e0202 */
[----:B------:R-:W-:Y:S01]  /*08e0*/  MOV R8, RZ ;  /* 0x000000ff00087202 */ /* 0x000fe20000000f00 */
[----:B-1----:R-:W-:Y:S01]  /*08f0*/  IMAD.WIDE R10, R22, 0x4, R12 ;  /* 0x00000004160a7825 */ /* 0x002fe200078e020c */
[----:B------:R-:W-:-:S03]  /*0900*/  IADD3 R2, R21, -0x3f, RZ ;  /* 0xffffffc115027810 */ /* 0x000fc60007ffe0ff */
[----:B------:R-:W-:Y:S02]  /*0910*/  VIADD R3, R3, 0xffffffc1 ;  /* 0xffffffc103037836 */ /* 0x000fe40000000000 */
[----:B------:R-:W-:Y:S01]  /*0920*/  IMAD.MOV.U32 R9, RZ, RZ, R25 ;  /* 0x000000ffff097224 */ /* 0x000fe200078e0019 */
[----:B------:R-:W-:Y:S01]  /*0930*/  IABS R21, R2 ;  /* 0x0000000200157213 */ /* 0x000fe20000000000 */
[----:B------:R1:W4:Y:S01]  /*0940*/  @!P0 LDG.E.EL R8, desc[UR4][R10.64] ;  /* 0x000000040a088981 */ /* 0x000322000c2e1900 */
[----:B------:R-:W-:Y:S02]  /*0950*/  IABS R27, R3 ;  /* 0x00000003001b7213 */ /* 0x000fe40000000000 */
[----:B------:R-:W-:Y:S02]  /*0960*/  IADD3 R2, R9, -0x3f, RZ ;  /* 0xffffffc109027810 */ /* 0x000fe40007ffe0ff */
[----:B------:R-:W-:Y:S01]  /*0970*/  IADD3 R26, R20, -R21, RZ ;  /* 0x80000015141a7210 */ /* 0x000fe20007ffe0ff */
[----:B------:R-:W-:Y:S01]  /*0980*/  IMAD.IADD R28, R20, 0x1, -R27 ;  /* 0x00000001141c7824 */ /* 0x000fe200078e0a1b */
[----:B------:R-:W-:-:S02]  /*0990*/  IABS R25, R2 ;  /* 0x0000000200197213 */ /* 0x000fc40000000000 */
[----:B-1----:R-:W-:Y:S02]  /*09a0*/  IABS R11, R7 ;  /* 0x00000007000b7213 */ /* 0x002fe40000000000 */
[----:B------:R-:W-:Y:S02]  /*09b0*/  IABS R7, R15 ;  /* 0x0000000f00077213 */ /* 0x000fe40000000000 */
[----:B------:R-:W-:Y:S02]  /*09c0*/  IABS R14, R14 ;  /* 0x0000000e000e7213 */ /* 0x000fe40000000000 */
[----:B------:R-:W-:Y:S01]  /*09d0*/  IADD3 R7, R7, -0x3f, RZ ;  /* 0xffffffc107077810 */ /* 0x000fe20007ffe0ff */
[C---:B------:R-:W-:Y:S02]  /*09e0*/  IMAD R26, R25.reuse, -0x40, R26 ;  /* 0xffffffc0191a7824 */ /* 0x040fe400078e021a */
[----:B------:R-:W-:Y:S01]  /*09f0*/  IMAD R15, R25, -0x40, R28 ;  /* 0xffffffc0190f7824 */ /* 0x000fe200078e021c */
[----:B------:R-:W-:Y:S01]  /*0a00*/  IABS R25, R7 ;  /* 0x0000000700197213 */ /* 0x000fe20000000000 */
[----:B------:R-:W-:-:S02]  /*0a10*/  IMAD.MOV.U32 R7, RZ, RZ, R14 ;  /* 0x000000ffff077224 */ /* 0x000fc400078e000e */
[----:B------:R-:W-:Y:S02]  /*0a20*/  IMAD.MOV.U32 R9, RZ, RZ, RZ ;  /* 0x000000ffff097224 */ /* 0x000fe400078e00ff */
[----:B------:R-:W-:Y:S02]  /*0a30*/  VIADD R11, R11, 0xffffffc1 ;  /* 0xffffffc10b0b7836 */ /* 0x000fe40000000000 */
[----:B------:R-:W-:Y:S01]  /*0a40*/  IMAD.WIDE R2, R4, 0x4, R12 ;  /* 0x0000000404027825 */ /* 0x000fe200078e020c */
[----:B------:R-:W-:-:S03]  /*0a50*/  HFMA2.MMA R10, -RZ, RZ, 0, 0 ;  /* 0x00000000ff0a7435 */ /* 0x000fc600000001ff */
[----:B------:R-:W-:Y:S01]  /*0a60*/  VIADD R7, R7, 0xffffffc1 ;  /* 0xffffffc107077836 */ /* 0x000fe20000000000 */
[----:B------:R-:W-:Y:S01]  /*0a70*/  IABS R27, R11 ;  /* 0x0000000b001b7213 */ /* 0x000fe20000000000 */
[----:B------:R1:W5:Y:S01]  /*0a80*/  @!P0 LDG.E.EL R9, desc[UR4][R2.64] ;  /* 0x0000000402098981 */ /* 0x000362000c2e1900 */
[----:B------:R-:W-:Y:S01]  /*0a90*/  MOV R11, RZ ;  /* 0x000000ff000b7202 */ /* 0x000fe20000000f00 */
[----:B------:R-:W-:Y:S01]  /*0aa0*/  IMAD.WIDE R20, R26, 0x4, R12 ;  /* 0x000000041a147825 */ /* 0x000fe200078e020c */
[----:B------:R-:W-:Y:S01]  /*0ab0*/  IABS R28, R7 ;  /* 0x00000007001c7213 */ /* 0x000fe20000000000 */
[----:B------:R-:W-:Y:S01]  /*0ac0*/  HFMA2.MMA R7, -RZ, RZ, 0, 0 ;  /* 0x00000000ff077435 */ /* 0x000fe200000001ff */
[----:B------:R-:W-:Y:S01]  /*0ad0*/  IADD3 R25, R0, -R25, RZ ;  /* 0x8000001900197210 */ /* 0x000fe20007ffe0ff */
[----:B------:R-:W-:Y:S02]  /*0ae0*/  IMAD.IADD R14, R0, 0x1, -R27 ;  /* 0x00000001000e7824 */ /* 0x000fe400078e0a1b */
[----:B-1----:R-:W-:Y:S01]  /*0af0*/  IMAD.WIDE R2, R15, 0x4, R12 ;  /* 0x000000040f027825 */ /* 0x002fe200078e020c */
[----:B------:R-:W-:Y:S01]  /*0b00*/  MOV R0, RZ ;  /* 0x000000ff00007202 */ /* 0x000fe20000000f00 */
[----:B------:R1:W4:Y:S02]  /*0b10*/  @!P0 LDG.E.EL R10, desc[UR4][R20.64] ;  /* 0x00000004140a8981 */ /* 0x000324000c2e1900 */
[----:B------:R-:W-:-:S02]  /*0b20*/  IMAD.MOV.U32 R27, RZ, RZ, R28 ;  /* 0x000000ffff1b7224 */ /* 0x000fc400078e001c */
[----:B------:R1:W4:Y:S02]  /*0b30*/  @!P0 LDG.E.EL R11, desc[UR4][R2.64] ;  /* 0x00000004020b8981 */ /* 0x000324000c2e1900 */
[----:B------:R-:W-:Y:S02]  /*0b40*/  IMAD R25, R27, -0x40, R25 ;  /* 0xffffffc01b197824 */ /* 0x000fe400078e0219 */
[----:B-1----:R-:W-:-:S04]  /*0b50*/  IMAD.WIDE R20, R23, 0x4, R12 ;  /* 0x0000000417147825 */ /* 0x002fc800078e020c */
[--C-:B0-----:R-:W-:Y:S01]  /*0b60*/  IMAD.WIDE R2, R17, 0x4, R12.reuse ;  /* 0x0000000411027825 */ /* 0x101fe200078e020c */
[----:B------:R0:W4:Y:S04]  /*0b70*/  @!P1 LDG.E.EL R7, desc[UR4][R20.64] ;  /* 0x0000000414079981 */ /* 0x000128000c2e1900 */
[----:B------:R1:W4:Y:S01]  /*0b80*/  @!P1 LDG.E.EL R0, desc[UR4][R2.64] ;  /* 0x0000000402009981 */ /* 0x000322000c2e1900 */
[----:B------:R-:W-:Y:S02]  /*0b90*/  IMAD.MOV.U32 R17, RZ, RZ, RZ ;  /* 0x000000ffff117224 */ /* 0x000fe400078e00ff */
[----:B0-----:R-:W-:Y:S01]  /*0ba0*/  IMAD.WIDE R20, R25, 0x4, R12 ;  /* 0x0000000419147825 */ /* 0x001fe200078e020c */
[----:B-1----:R-:W-:-:S03]  /*0bb0*/  CS2R R2, SRZ ;  /* 0x0000000000027805 */ /* 0x002fc6000001ff00 */
[----:B------:R-:W-:-:S03]  /*0bc0*/  IMAD R14, R27, -0x40, R14 ;  /* 0xffffffc01b0e7824 */ /* 0x000fc600078e020e */
[----:B------:R0:W4:Y:S01]  /*0bd0*/  @!P1 LDG.E.EL R2, desc[UR4][R20.64] ;  /* 0x0000000414029981 */ /* 0x000122000c2e1900 */
[----:B------:R-:W-:Y:S01]  /*0be0*/  IMAD.WIDE R12, R14, 0x4, R12 ;  /* 0x000000040e0c7825 */ /* 0x000fe200078e020c */
[----:B------:R-:W-:-:S04]  /*0bf0*/  HFMA2.MMA R23, -RZ, RZ, 0, 0 ;  /* 0x00000000ff177435 */ /* 0x000fc800000001ff */
[----:B------:R1:W4:Y:S01]  /*0c00*/  @!P1 LDG.E.EL R3, desc[UR4][R12.64] ;  /* 0x000000040c039981 */ /* 0x000322000c2e1900 */
[----:B0-----:R-:W-:-:S05]  /*0c10*/  IMAD.WIDE R20, R22, 0x4, R18 ;  /* 0x0000000416147825 */ /* 0x001fca00078e0212 */
[----:B------:R0:W4:Y:S01]  /*0c20*/  @!P0 LDG.E.EL R17, desc[UR4][R20.64] ;  /* 0x0000000414118981 */ /* 0x000122000c2e1900 */
[--C-:B-1----:R-:W-:Y:S01]  /*0c30*/  IMAD.WIDE R12, R4, 0x4, R18.reuse ;  /* 0x00000004040c7825 */ /* 0x102fe200078e0212 */
[----:B0-----:R-:W0:Y:S04]  /*0c40*/  LDC.64 R20, c[0x0][0x228] ;  /* 0x00008a00ff147b82 */ /* 0x001e280000000a00 */
[----:B------:R1:W4:Y:S01]  /*0c50*/  @!P0 LDG.E.EL R23, desc[UR4][R12.64] ;  /* 0x000000040c178981 */ /* 0x000322000c2e1900 */
[----:B------:R-:W-:Y:S01]  /*0c60*/  MOV R4, RZ ;  /* 0x000000ff00047202 */ /* 0x000fe20000000f00 */
[----:B-1----:R-:W-:-:S05]  /*0c70*/  IMAD.WIDE R12, R25, 0x4, R18 ;  /* 0x00000004190c7825 */ /* 0x002fca00078e0212 */
[----:B------:R1:W4:Y:S01]  /*0c80*/  @!P1 LDG.E.EL R4, desc[UR4][R12.64] ;  /* 0x000000040c049981 */ /* 0x000322000c2e1900 */
[C---:B------:R-:W-:Y:S01]  /*0c90*/  IMAD.WIDE R40, R38.reuse, 0x4, R40 ;  /* 0x0000000426287825 */ /* 0x040fe200078e0228 */
[----:B------:R-:W-:Y:S02]  /*0ca0*/  CS2R R32, SRZ ;  /* 0x0000000000207805 */ /* 0x000fe4000001ff00 */
[----:B-1----:R-:W-:Y:S01]  /*0cb0*/  CS2R R12, SRZ ;  /* 0x00000000000c7805 */ /* 0x002fe2000001ff00 */
[----:B0-----:R-:W-:-:S05]  /*0cc0*/  IMAD.WIDE R38, R38, 0x4, R20 ;  /* 0x0000000426267825 */ /* 0x001fca00078e0214 */
[----:B------:R-:W4:Y:S04]  /*0cd0*/  @!P1 LDG.E.EL R13, desc[UR4][R30.64] ;  /* 0x000000041e0d9981 */ /* 0x000f28000c2e1900 */
[----:B------:R0:W4:Y:S01]  /*0ce0*/  @!P1 LDG.E.EL R12, desc[UR4][R30.64] ;  /* 0x000000041e0c9981 */ /* 0x000122000c2e1900 */
[----:B------:R-:W-:Y:S01]  /*0cf0*/  IMAD.WIDE R20, R16, 0x4, R20 ;  /* 0x0000000410147825 */ /* 0x000fe200078e0214 */
[----:B------:R-:W-:Y:S02]  /*0d00*/  HFMA2.MMA R16, -RZ, RZ, 0, 0 ;  /* 0x00000000ff107435 */ /* 0x000fe400000001ff */
[----:B------:R-:W4:Y:S01]  /*0d10*/  @!P0 LDG.E.EL R35, desc[UR4][R38.64] ;  /* 0x0000000426238981 */ /* 0x000f22000c2e1900 */
[----:B------:R-:W-:-:S03]  /*0d20*/  CS2R R28, SRZ ;  /* 0x00000000001c7805 */ /* 0x000fc6000001ff00 */
[----:B------:R-:W5:Y:S01]  /*0d30*/  @!P0 LDG.E.EL R33, desc[UR4][R38.64] ;  /* 0x0000000426218981 */ /* 0x000f62000c2e1900 */
[----:B0-----:R-:W-:-:S03]  /*0d40*/  CS2R R30, SRZ ;  /* 0x00000000001e7805 */ /* 0x001fc6000001ff00 */
[----:B------:R-:W5:Y:S01]  /*0d50*/  @!P0 LDG.E.EL R32, desc[UR4][R38.64] ;  /* 0x0000000426208981 */ /* 0x000f62000c2e1900 */
[----:B------:R-:W-:-:S03]  /*0d60*/  IMAD.MOV.U32 R22, RZ, RZ, RZ ;  /* 0x000000ffff167224 */ /* 0x000fc600078e00ff */
[----:B------:R-:W5:Y:S01]  /*0d70*/  @!P0 LDG.E.EL R30, desc[UR4][R38.64] ;  /* 0x00000004261e8981 */ /* 0x000f62000c2e1900 */
[----:B------:R-:W-:-:S03]  /*0d80*/  IMAD.WIDE R26, R26, 0x4, R18 ;  /* 0x000000041a1a7825 */ /* 0x000fc600078e0212 */
[----:B------:R-:W5:Y:S01]  /*0d90*/  @!P1 LDG.E.EL R36, desc[UR4][R20.64] ;  /* 0x0000000414249981 */ /* 0x000f62000c2e1900 */
[----:B------:R-:W-:-:S03]  /*0da0*/  IMAD.MOV.U32 R25, RZ, RZ, RZ ;  /* 0x000000ffff197224 */ /* 0x000fc600078e00ff */
[----:B------:R-:W5:Y:S04]  /*0db0*/  @!P1 LDG.E.EL R31, desc[UR4][R20.64] ;  /* 0x00000004141f9981 */ /* 0x000f68000c2e1900 */
[----:B------:R-:W5:Y:S04]  /*0dc0*/  @!P1 LDG.E.EL R29, desc[UR4][R20.64] ;  /* 0x00000004141d9981 */ /* 0x000f68000c2e1900 */
[----:B------:R0:W5:Y:S04]  /*0dd0*/  @!P1 LDG.E.EL R16, desc[UR4][R20.64] ;  /* 0x0000000414109981 */ /* 0x000168000c2e1900 */
[----:B------:R1:W5:Y:S04]  /*0de0*/  @!P0 LDG.E.EL R22, desc[UR4][R26.64] ;  /* 0x000000041a168981 */ /* 0x000368000c2e1900 */
[----:B------:R-:W5:Y:S01]  /*0df0*/  @!P0 LDG.E.EL R28, desc[UR4][R40.64] ;  /* 0x00000004281c8981 */ /* 0x000f62000c2e1900 */
[----:B0-----:R-:W-:-:S03]  /*0e00*/  IMAD.WIDE R20, R15, 0x4, R18 ;  /* 0x000000040f147825 */ /* 0x001fc600078e0212 */
[----:B------:R-:W5:Y:S01]  /*0e10*/  @!P0 LDG.E.EL R25, desc[UR4][R40.64] ;  /* 0x0000000428198981 */ /* 0x000f62000c2e1900 */
[----:B-1----:R-:W-:Y:S01]  /*0e20*/  CS2R R26, SRZ ;  /* 0x00000000001a7805 */ /* 0x002fe2000001ff00 */
[----:B------:R-:W-:Y:S01]  /*0e30*/  IMAD.WIDE R18, R14, 0x4, R18 ;  /* 0x000000040e127825 */ /* 0x000fe200078e0212 */
[----:B------:R-:W-:-:S04]  /*0e40*/  CS2R R14, SRZ ;  /* 0x00000000000e7805 */ /* 0x000fc8000001ff00 */
[----:B------:R-:W5:Y:S04]  /*0e50*/  @!P0 LDG.E.EL R27, desc[UR4][R40.64] ;  /* 0x00000004281b8981 */ /* 0x000f68000c2e1900 */
[----:B------:R-:W5:Y:S04]  /*0e60*/  @!P0 LDG.E.EL R26, desc[UR4][R40.64] ;  /* 0x00000004281a8981 */ /* 0x000f68000c2e1900 */
[----:B------:R-:W5:Y:S04]  /*0e70*/  @!P0 LDG.E.EL R15, desc[UR4][R20.64] ;  /* 0x00000004140f8981 */ /* 0x000f68000c2e1900 */
[----:B------:R0:W5:Y:S01]  /*0e80*/  @!P1 LDG.E.EL R14, desc[UR4][R18.64] ;  /* 0x00000004120e9981 */ /* 0x000162000c2e1900 */
[----:B--2---:R-:W-:Y:S01]  /*0e90*/  FADD R5, -R34, R5 ;  /* 0x0000000522057221 */ /* 0x004fe20000000100 */
[----:B------:R-:W-:Y:S01]  /*0ea0*/  MOV R34, 0x39800000 ;  /* 0x3980000000227802 */ /* 0x000fe20000000f00 */
[----:B0-----:R-:W0:Y:S01]  /*0eb0*/  LDC.64 R18, c[0x0][0x230] ;  /* 0x00008c00ff127b82 */ /* 0x001e220000000a00 */
[----:B---3--:R-:W-:Y:S01]  /*0ec0*/  FADD R6, -R37, R6 ;  /* 0x0000000625067221 */ /* 0x008fe20000000100 */
[----:B0-----:R-:W-:-:S04]  /*0ed0*/  IMAD.WIDE R18, R24, 0x4, R18 ;  /* 0x0000000418127825 */ /* 0x001fc800078e0212 */
[-C--:B----4-:R-:W-:Y:S01]  /*0ee0*/  FFMA R35, R35, R34.reuse, 9.9999997473787516356e-06 ;  /* 0x3727c5ac23237423 */ /* 0x090fe20000000022 */
[-C--:B-----5:R-:W-:Y:S01]  /*0ef0*/  FFMA R33, R33, R34.reuse, 9.9999997473787516356e-06 ;  /* 0x3727c5ac21217423 */ /* 0x0a0fe20000000022 */
[-C--:B------:R-:W-:Y:S01]  /*0f00*/  FFMA R32, R32, R34.reuse, 9.9999997473787516356e-06 ;  /* 0x3727c5ac20207423 */ /* 0x080fe20000000022 */
[----:B------:R-:W-:-:S03]  /*0f10*/  FFMA R30, R30, R34, 9.9999997473787516356e-06 ;  /* 0x3727c5ac1e1e7423 */ /* 0x000fc60000000022 */
[----:B------:R-:W0:Y:S01]  /*0f20*/  MUFU.RSQ R35, R35 ;  /* 0x0000002300237308 */ /* 0x000e220000001400 */
[----:B------:R-:W-:-:S07]  /*0f30*/  FFMA R20, R36, R34, 9.9999997473787516356e-06 ;  /* 0x3727c5ac24147423 */ /* 0x000fce0000000022 */
[----:B------:R-:W1:Y:S01]  /*0f40*/  MUFU.RSQ R33, R33 ;  /* 0x0000002100217308 */ /* 0x000e620000001400 */
[-C--:B------:R-:W-:Y:S01]  /*0f50*/  FFMA R21, R31, R34.reuse, 9.9999997473787516356e-06 ;  /* 0x3727c5ac1f157423 */ /* 0x080fe20000000022 */
[----:B------:R-:W-:-:S06]  /*0f60*/  FFMA R29, R29, R34, 9.9999997473787516356e-06 ;  /* 0x3727c5ac1d1d7423 */ /* 0x000fcc0000000022 */
[----:B------:R-:W2:Y:S01]  /*0f70*/  MUFU.RSQ R32, R32 ;  /* 0x0000002000207308 */ /* 0x000ea20000001400 */
[----:B------:R-:W-:-:S07]  /*0f80*/  FFMA R16, R16, R34, 9.9999997473787516356e-06 ;  /* 0x3727c5ac10107423 */ /* 0x000fce0000000022 */
[----:B------:R-:W3:Y:S01]  /*0f90*/  MUFU.RSQ R30, R30 ;  /* 0x0000001e001e7308 */ /* 0x000ee20000001400 */
[----:B------:R-:W-:-:S07]  /*0fa0*/  FADD R17, -R28, R17 ;  /* 0x000000111c117221 */ /* 0x000fce0000000100 */
[----:B------:R-:W4:Y:S01]  /*0fb0*/  MUFU.RSQ R20, R20 ;  /* 0x0000001400147308 */ /* 0x000f220000001400 */
[----:B------:R-:W-:-:S07]  /*0fc0*/  FADD R28, -R27, R23 ;  /* 0x000000171b1c7221 */ /* 0x000fce0000000100 */
[----:B------:R-:W5:Y:S01]  /*0fd0*/  MUFU.RSQ R21, R21 ;  /* 0x0000001500157308 */ /* 0x000f620000001400 */
[----:B------:R-:W-:Y:S01]  /*0fe0*/  FADD R23, -R26, R22 ;  /* 0x000000161a177221 */ /* 0x000fe20000000100 */
[----:B------:R-:W-:-:S06]  /*0ff0*/  FADD R15, -R25, R15 ;  /* 0x0000000f190f7221 */ /* 0x000fcc0000000100 */
[----:B------:R-:W4:Y:S01]  /*1000*/  MUFU.RSQ R29, R29 ;  /* 0x0000001d001d7308 */ /* 0x000f220000001400 */
[----:B0-----:R-:W-:-:S07]  /*1010*/  FFMA R8, R35, R17, R8 ;  /* 0x0000001123087223 */ /* 0x001fce0000000008 */
[----:B------:R-:W0:Y:S01]  /*1020*/  MUFU.RSQ R16, R16 ;  /* 0x0000001000107308 */ /* 0x000e220000001400 */
[----:B-1----:R-:W-:Y:S01]  /*1030*/  FFMA R9, R33, R28, R9 ;  /* 0x0000001c21097223 */ /* 0x002fe20000000009 */
[----:B--2---:R-:W-:Y:S01]  /*1040*/  FFMA R10, R32, R23, R10 ;  /* 0x00000017200a7223 */ /* 0x004fe2000000000a */
[----:B---3--:R-:W-:Y:S01]  /*1050*/  FFMA R11, R30, R15, R11 ;  /* 0x0000000f1e0b7223 */ /* 0x008fe2000000000b */
[----:B------:R-:W-:Y:S01]  /*1060*/  FADD R4, -R13, R4 ;  /* 0x000000040d047221 */ /* 0x000fe20000000100 */
[----:B------:R-:W-:-:S03]  /*1070*/  FADD R12, -R12, R14 ;  /* 0x0000000e0c0c7221 */ /* 0x000fc60000000100 */
[----:B------:R0:W-:Y:S01]  /*1080*/  @!P0 STG.E.128 desc[UR4][R18.64], R8 ;  /* 0x0000000812008986 */ /* 0x0001e2000c101d04 */
[----:B----4-:R-:W-:Y:S01]  /*1090*/  FFMA R20, R20, R6, R7 ;  /* 0x0000000614147223 */ /* 0x010fe20000000007 */
[----:B-----5:R-:W-:Y:S01]  /*10a0*/  FFMA R21, R21, R5, R0 ;  /* 0x0000000515157223 */ /* 0x020fe20000000000 */
[----:B------:R-:W-:Y:S01]  /*10b0*/  FFMA R22, R29, R4, R2 ;  /* 0x000000041d167223 */ /* 0x000fe20000000002 */
[----:B0-----:R-:W-:Y:S01]  /*10c0*/  FFMA R23, R16, R12, R3 ;  /* 0x0000000c10177223 */ /* 0x001fe20000000003 */
[----:B------:R-:W-:Y:S06]  /*10d0*/  @P1 EXIT ;  /* 0x000000000000194d */ /* 0x000fec0003800000 */
[----:B------:R-:W-:Y:S01]  /*10e0*/  STG.E.128 desc[UR4][R18.64+0x800], R20 ;  /* 0x0008001412007986 */ /* 0x000fe2000c101d04 */
[----:B------:R-:W-:Y:S05]  /*10f0*/  EXIT ;  /* 0x000000000000794d */ /* 0x000fea0003800000 */
.L_x_0:
[----:B------:R-:W-:-:S00]  /*1100*/  BRA `(.L_x_0) ;  /* 0xfffffffc00fc7947 */ /* 0x000fc0000383ffff */
[----:B------:R-:W-:-:S00]  /*1110*/  NOP ;  /* 0x0000000000007918 */ /* 0x000fc00000000000 */
        /* <DEDUP_REMOVED lines=14> */
.L_x_1:


//--------------------- .nv.global.init           --------------------------
	.section	.nv.global.init,"aw",@progbits
.nv.global.init:
	.type		_$_str,@object
	.size		_$_str,(.L_0 - _$_str)
_$_str:
        /*0000*/ 	.byte	0x5f, 0x5f, 0x43, 0x55, 0x44, 0x41, 0x5f, 0x46, 0x54, 0x5a, 0x00
.L_0:


//--------------------- .nv.constant0.triton_poi_fused_add_reflection_pad2d_7 --------------------------
	.section	.nv.constant0.triton_poi_fused_add_reflection_pad2d_7,"a",@progbits
	.sectionflags	@""
	.align	4
.nv.constant0.triton_poi_fused_add_reflection_pad2d_7:
	.zero		572
